	.headerflags	@"EF_CUDA_TEXMODE_UNIFIED EF_CUDA_64BIT_ADDRESS EF_CUDA_ACCELERATORS EF_CUDA_SM90 EF_CUDA_VIRTUAL_SM(EF_CUDA_SM90)"
	.elftype	@"ET_EXEC"


//--------------------- .nv.info                  --------------------------
	.section	.nv.info,"",@"SHT_CUDA_INFO"
	.align	4


	//----- nvinfo : EIATTR_REGCOUNT
	.align		4
        /*0000*/ 	.byte	0x04, 0x2f
        /*0002*/ 	.short	(.L_1 - .L_0)
	.align		4
.L_0:
        /*0004*/ 	.word	index@(triton_poi_fused_max_pool2d_with_indices_76)
        /*0008*/ 	.word	0x00000016


	//----- nvinfo : EIATTR_MIN_STACK_SIZE
	.align		4
.L_1:
        /*000c*/ 	.byte	0x04, 0x12
        /*000e*/ 	.short	(.L_3 - .L_2)
	.align		4
.L_2:
        /*0010*/ 	.word	index@(triton_poi_fused_max_pool2d_with_indices_76)
        /*0014*/ 	.word	0x00000000


	//----- nvinfo : EIATTR_FRAME_SIZE
	.align		4
.L_3:
        /*0018*/ 	.byte	0x04, 0x11
        /*001a*/ 	.short	(.L_5 - .L_4)
	.align		4
.L_4:
        /*001c*/ 	.word	index@(triton_poi_fused_max_pool2d_with_indices_76)
        /*0020*/ 	.word	0x00000000


	//----- nvinfo : EIATTR_MIN_STACK_SIZE
	.align		4
.L_5:
        /*0024*/ 	.byte	0x04, 0x12
        /*0026*/ 	.short	(.L_7 - .L_6)
	.align		4
.L_6:
        /*0028*/ 	.word	index@(triton_poi_fused_max_pool2d_with_indices_76)
        /*002c*/ 	.word	0x00000000
.L_7:


//--------------------- .nv.info.triton_poi_fused_max_pool2d_with_indices_76 --------------------------
	.section	.nv.info.triton_poi_fused_max_pool2d_with_indices_76,"",@"SHT_CUDA_INFO"
	.sectionflags	@""
	.align	4


	//----- nvinfo : EIATTR_CUDA_API_VERSION
	.align		4
        /*0000*/ 	.byte	0x04, 0x37
        /*0002*/ 	.short	(.L_9 - .L_8)
.L_8:
        /*0004*/ 	.word	0x0000007c


	//----- nvinfo : EIATTR_KPARAM_INFO
	.align		4
.L_9:
        /*0008*/ 	.byte	0x04, 0x17
        /*000a*/ 	.short	(.L_11 - .L_10)
.L_10:
        /*000c*/ 	.word	0x00000000
        /*0010*/ 	.short	0x0003
        /*0012*/ 	.short	0x0018
        /*0014*/ 	.byte	0x00, 0xf0, 0x11, 0x00


	//----- nvinfo : EIATTR_KPARAM_INFO
	.align		4
.L_11:
        /*0018*/ 	.byte	0x04, 0x17
        /*001a*/ 	.short	(.L_13 - .L_12)
.L_12:
        /*001c*/ 	.word	0x00000000
        /*0020*/ 	.short	0x0002
        /*0022*/ 	.short	0x0010
        /*0024*/ 	.byte	0x00, 0xf4, 0x21, 0x00


	//----- nvinfo : EIATTR_KPARAM_INFO
	.align		4
.L_13:
        /*0028*/ 	.byte	0x04, 0x17
        /*002a*/ 	.short	(.L_15 - .L_14)
.L_14:
        /*002c*/ 	.word	0x00000000
        /*0030*/ 	.short	0x0001
        /*0032*/ 	.short	0x0008
        /*0034*/ 	.byte	0x00, 0xf4, 0x21, 0x00


	//----- nvinfo : EIATTR_KPARAM_INFO
	.align		4
.L_15:
        /*0038*/ 	.byte	0x04, 0x17
        /*003a*/ 	.short	(.L_17 - .L_16)
.L_16:
        /*003c*/ 	.word	0x00000000
        /*0040*/ 	.short	0x0000
        /*0042*/ 	.short	0x0000
        /*0044*/ 	.byte	0x00, 0xf4, 0x21, 0x00


	//----- nvinfo : EIATTR_SPARSE_MMA_MASK
	.align		4
.L_17:
        /*0048*/ 	.byte	0x03, 0x50
        /*004a*/ 	.short	0x0000


	//----- nvinfo : EIATTR_MAXREG_COUNT
	.align		4
        /*004c*/ 	.byte	0x03, 0x1b
        /*004e*/ 	.short	0x00ff


	//----- nvinfo : EIATTR_EXIT_INSTR_OFFSETS
	.align		4
        /*0050*/ 	.byte	0x04, 0x1c
        /*0052*/ 	.short	(.L_19 - .L_18)


	//   ....[0]....
.L_18:
        /*0054*/ 	.word	0x00000480


	//----- nvinfo : EIATTR_REQNTID
	.align		4
.L_19:
        /*0058*/ 	.byte	0x04, 0x10
        /*005a*/ 	.short	(.L_21 - .L_20)
.L_20:
        /*005c*/ 	.word	0x00000080
        /*0060*/ 	.word	0x00000001
        /*0064*/ 	.word	0x00000001


	//----- nvinfo : EIATTR_CBANK_PARAM_SIZE
	.align		4
.L_21:
        /*0068*/ 	.byte	0x03, 0x19
        /*006a*/ 	.short	0x001c


	//----- nvinfo : EIATTR_PARAM_CBANK
	.align		4
        /*006c*/ 	.byte	0x04, 0x0a
        /*006e*/ 	.short	(.L_23 - .L_22)
	.align		4
.L_22:
        /*0070*/ 	.word	index@(.nv.constant0.triton_poi_fused_max_pool2d_with_indices_76)
        /*0074*/ 	.short	0x0210
        /*0076*/ 	.short	0x001c


	//----- nvinfo : EIATTR_SW_WAR
	.align		4
.L_23:
        /*0078*/ 	.byte	0x04, 0x36
        /*007a*/ 	.short	(.L_25 - .L_24)
.L_24:
        /*007c*/ 	.word	0x00000008
.L_25:


//--------------------- .nv.callgraph             --------------------------
	.section	.nv.callgraph,"",@"SHT_CUDA_CALLGRAPH"
	.align	4
	.sectionentsize	8
	.align		4
        /*0000*/ 	.word	0x00000000
	.align		4
        /*0004*/ 	.word	0xffffffff
	.align		4
        /*0008*/ 	.word	0x00000000
	.align		4
        /*000c*/ 	.word	0xfffffffe
	.align		4
        /*0010*/ 	.word	0x00000000
	.align		4
        /*0014*/ 	.word	0xfffffffd
	.align		4
        /*0018*/ 	.word	0x00000000
	.align		4
        /*001c*/ 	.word	0xfffffffc


//--------------------- .text.triton_poi_fused_max_pool2d_with_indices_76 --------------------------
	.section	.text.triton_poi_fused_max_pool2d_with_indices_76,"ax",@progbits
	.align	128
        .global         triton_poi_fused_max_pool2d_with_indices_76
        .type           triton_poi_fused_max_pool2d_with_indices_76,@function
        .size           triton_poi_fused_max_pool2d_with_indices_76,(.L_x_1 - triton_poi_fused_max_pool2d_with_indices_76)
        .other          triton_poi_fused_max_pool2d_with_indices_76,@"STO_CUDA_ENTRY STV_DEFAULT"
triton_poi_fused_max_pool2d_with_indices_76:
.text.triton_poi_fused_max_pool2d_with_indices_76:
[----:B------:R-:W-:Y:S01]  /*0000*/  LDC R1, c[0x0][0x28] ;  /* 0x00000a00ff017b82 */ /* 0x000fe20000000800 */
[----:B------:R-:W1:Y:S07]  /*0010*/  S2R R0, SR_TID.X ;  /* 0x0000000000007919 */ /* 0x000e6e0000002100 */
[----:B------:R-:W2:Y:S01]  /*0020*/  LDC.64 R2, c[0x0][0x210] ;  /* 0x00008400ff027b82 */ /* 0x000ea20000000a00 */
[----:B------:R-:W-:Y:S01]  /*0030*/  ULDC.64 UR4, c[0x0][0x208] ;  /* 0x0000820000047ab9 */ /* 0x000fe20000000a00 */
[----:B------:R-:W-:Y:S01]  /*0040*/  ULDC.64 UR6, c[0x0][0x220] ;  /* 0x0000880000067ab9 */ /* 0x000fe20000000a00 */
[----:B------:R-:W3:Y:S01]  /*0050*/  S2R R7, SR_CTAID.X ;  /* 0x0000000000077919 */ /* 0x000ee20000002500 */
[----:B-1----:R-:W-:Y:S01]  /*0060*/  IMAD.SHL.U32 R0, R0, 0x2, RZ ;  /* 0x0000000200007824 */ /* 0x002fe200078e00ff */
[----:B---3--:R-:W-:-:S04]  /*0070*/  SHF.R.S32.HI R9, RZ, 0x17, R7 ;  /* 0x00000017ff097819 */ /* 0x008fc80000011407 */
[----:B------:R-:W-:Y:S02]  /*0080*/  LOP3.LUT R0, R0, 0xfe, RZ, 0xc0, !PT ;  /* 0x000000fe00007812 */ /* 0x000fe400078ec0ff */
[----:B------:R-:W-:-:S03]  /*0090*/  SGXT R9, R9, 0x1 ;  /* 0x000000010909781a */ /* 0x000fc60000000200 */
[----:B------:R-:W-:-:S04]  /*00a0*/  IMAD R0, R7, 0x100, R0 ;  /* 0x0000010007007824 */ /* 0x000fc800078e0200 */
[----:B------:R-:W-:Y:S01]  /*00b0*/  VIADD R4, R0, 0x1 ;  /* 0x0000000100047836 */ /* 0x000fe20000000000 */
[----:B------:R-:W-:-:S04]  /*00c0*/  SHF.R.S32.HI R5, RZ, 0x1f, R0 ;  /* 0x0000001fff057819 */ /* 0x000fc80000011400 */
[----:B------:R-:W-:Y:S02]  /*00d0*/  LEA.HI R5, R5, R0, RZ, 0x2 ;  /* 0x0000000005057211 */ /* 0x000fe400078f10ff */
[----:B------:R-:W-:Y:S02]  /*00e0*/  LEA.HI R9, R9, R4, RZ, 0x2 ;  /* 0x0000000409097211 */ /* 0x000fe400078f10ff */
[C---:B------:R-:W-:Y:S01]  /*00f0*/  LOP3.LUT R7, R5.reuse, 0x7ffffffc, RZ, 0xc0, !PT ;  /* 0x7ffffffc05077812 */ /* 0x040fe200078ec0ff */
[----:B------:R-:W-:Y:S01]  /*0100*/  IMAD.SHL.U32 R5, R5, 0x4, RZ ;  /* 0x0000000405057824 */ /* 0x000fe200078e00ff */
[----:B------:R-:W-:-:S03]  /*0110*/  LOP3.LUT R9, R9, 0x7ffffffc, RZ, 0xc0, !PT ;  /* 0x7ffffffc09097812 */ /* 0x000fc600078ec0ff */
[----:B------:R-:W-:Y:S01]  /*0120*/  IMAD.IADD R7, R0, 0x1, -R7 ;  /* 0x0000000100077824 */ /* 0x000fe200078e0a07 */
[----:B------:R-:W-:Y:S01]  /*0130*/  LOP3.LUT R5, R5, 0xfffffff0, RZ, 0xc0, !PT ;  /* 0xfffffff005057812 */ /* 0x000fe200078ec0ff */
[----:B------:R-:W-:-:S04]  /*0140*/  IMAD.IADD R4, R4, 0x1, -R9 ;  /* 0x0000000104047824 */ /* 0x000fc800078e0a09 */
[--C-:B------:R-:W-:Y:S02]  /*0150*/  IMAD R15, R7, 0x2, R5.reuse ;  /* 0x00000002070f7824 */ /* 0x100fe400078e0205 */
[----:B------:R-:W-:Y:S02]  /*0160*/  IMAD R17, R4, 0x2, R5 ;  /* 0x0000000204117824 */ /* 0x000fe400078e0205 */
[----:B--2---:R-:W-:-:S04]  /*0170*/  IMAD.WIDE R8, R15, 0x4, R2 ;  /* 0x000000040f087825 */ /* 0x004fc800078e0202 */
[----:B------:R-:W-:Y:S01]  /*0180*/  VIADD R13, R15, 0x8 ;  /* 0x000000080f0d7836 */ /* 0x000fe20000000000 */
[----:B------:R-:W2:Y:S01]  /*0190*/  LDG.E.EL R4, desc[UR4][R8.64] ;  /* 0x0000000408047981 */ /* 0x000ea2000c2e1900 */
[----:B------:R-:W-:-:S03]  /*01a0*/  IMAD.WIDE R10, R17, 0x4, R2 ;  /* 0x00000004110a7825 */ /* 0x000fc600078e0202 */
[----:B------:R1:W2:Y:S01]  /*01b0*/  LDG.E.EL R18, desc[UR4][R8.64+0x4] ;  /* 0x0000040408127981 */ /* 0x0002a2000c2e1900 */
[----:B------:R-:W-:-:S03]  /*01c0*/  IMAD.WIDE R12, R13, 0x4, R2 ;  /* 0x000000040d0c7825 */ /* 0x000fc600078e0202 */
[----:B------:R-:W3:Y:S01]  /*01d0*/  LDG.E.EL R16, desc[UR4][R10.64] ;  /* 0x000000040a107981 */ /* 0x000ee2000c2e1900 */
[----:B------:R-:W-:-:S03]  /*01e0*/  VIADD R7, R17, 0x8 ;  /* 0x0000000811077836 */ /* 0x000fc60000000000 */
[----:B------:R-:W3:Y:S01]  /*01f0*/  LDG.E.EL R19, desc[UR4][R10.64+0x4] ;  /* 0x000004040a137981 */ /* 0x000ee2000c2e1900 */
[----:B------:R-:W-:-:S03]  /*0200*/  IMAD.WIDE R6, R7, 0x4, R2 ;  /* 0x0000000407067825 */ /* 0x000fc600078e0202 */
[----:B------:R4:W5:Y:S01]  /*0210*/  LDG.E.EL R5, desc[UR4][R12.64] ;  /* 0x000000040c057981 */ /* 0x000962000c2e1900 */
[----:B------:R-:W-:-:S03]  /*0220*/  VIADD R15, R15, 0x9 ;  /* 0x000000090f0f7836 */ /* 0x000fc60000000000 */
[----:B------:R-:W5:Y:S01]  /*0230*/  LDG.E.EL R6, desc[UR4][R6.64] ;  /* 0x0000000406067981 */ /* 0x000f62000c2e1900 */
[----:B------:R-:W-:Y:S02]  /*0240*/  VIADD R17, R17, 0x9 ;  /* 0x0000000911117836 */ /* 0x000fe40000000000 */
[--C-:B-1----:R-:W-:Y:S01]  /*0250*/  IMAD.WIDE R8, R15, 0x4, R2.reuse ;  /* 0x000000040f087825 */ /* 0x102fe200078e0202 */
[----:B----4-:R-:W1:Y:S03]  /*0260*/  LDC.64 R12, c[0x0][0x218] ;  /* 0x00008600ff0c7b82 */ /* 0x010e660000000a00 */
[----:B------:R-:W-:Y:S02]  /*0270*/  IMAD.WIDE R14, R17, 0x4, R2 ;  /* 0x00000004110e7825 */ /* 0x000fe400078e0202 */
[----:B------:R1:W4:Y:S04]  /*0280*/  LDG.E.EL R2, desc[UR4][R8.64] ;  /* 0x0000000408027981 */ /* 0x000328000c2e1900 */
[----:B------:R-:W4:Y:S01]  /*0290*/  LDG.E.EL R3, desc[UR4][R14.64] ;  /* 0x000000040e037981 */ /* 0x000f22000c2e1900 */
[----:B-1----:R-:W-:Y:S01]  /*02a0*/  IMAD.WIDE R8, R0, 0x4, R12 ;  /* 0x0000000400087825 */ /* 0x002fe200078e020c */
[----:B--2---:R-:W-:-:S02]  /*02b0*/  FSETP.GT.AND P3, PT, R18, R4, PT ;  /* 0x000000041200720b */ /* 0x004fc40003f64000 */
[----:B------:R-:W-:Y:S02]  /*02c0*/  FSETP.NAN.AND P0, PT, R18, R18, PT ;  /* 0x000000121200720b */ /* 0x000fe40003f08000 */
[----:B---3--:R-:W-:Y:S02]  /*02d0*/  FSETP.GT.AND P2, PT, R19, R16, PT ;  /* 0x000000101300720b */ /* 0x008fe40003f44000 */
[----:B-----5:R-:W-:-:S07]  /*02e0*/  FSETP.NAN.AND P4, PT, R5, R5, PT ;  /* 0x000000050500720b */ /* 0x020fce0003f88000 */
[----:B------:R-:W-:Y:S02]  /*02f0*/  @!P3 SEL R18, R18, R4, P0 ;  /* 0x000000041212b207 */ /* 0x000fe40000000000 */
[----:B------:R-:W-:Y:S02]  /*0300*/  FSETP.NAN.AND P1, PT, R6, R6, PT ;  /* 0x000000060600720b */ /* 0x000fe40003f28000 */
[C---:B------:R-:W-:Y:S02]  /*0310*/  FSETP.NAN.AND P5, PT, R19.reuse, R19, PT ;  /* 0x000000131300720b */ /* 0x040fe40003fa8000 */
[----:B------:R-:W-:Y:S02]  /*0320*/  FSETP.GEU.AND P0, PT, R18, R5, PT ;  /* 0x000000051200720b */ /* 0x000fe40003f0e000 */
[----:B------:R-:W-:Y:S02]  /*0330*/  @!P2 SEL R19, R19, R16, P5 ;  /* 0x000000101313a207 */ /* 0x000fe40002800000 */
[----:B------:R-:W-:-:S02]  /*0340*/  @!P4 SEL R5, R5, R18, !P0 ;  /* 0x000000120505c207 */ /* 0x000fc40004000000 */
[----:B------:R-:W-:Y:S02]  /*0350*/  FSETP.GEU.AND P4, PT, R19, R6, PT ;  /* 0x000000061300720b */ /* 0x000fe40003f8e000 */
[----:B------:R-:W-:Y:S02]  /*0360*/  SEL R4, RZ, 0x1, !P3 ;  /* 0x00000001ff047807 */ /* 0x000fe40005800000 */
[----:B------:R-:W-:Y:S02]  /*0370*/  SEL R7, RZ, 0x1, !P2 ;  /* 0x00000001ff077807 */ /* 0x000fe40005000000 */
[----:B----4-:R-:W-:Y:S02]  /*0380*/  FSETP.NAN.AND P3, PT, R2, R2, PT ;  /* 0x000000020200720b */ /* 0x010fe40003f68000 */
[----:B------:R-:W-:Y:S02]  /*0390*/  FSETP.NAN.AND P2, PT, R3, R3, PT ;  /* 0x000000030300720b */ /* 0x000fe40003f48000 */
[----:B------:R-:W-:-:S02]  /*03a0*/  @!P1 SEL R6, R6, R19, !P4 ;  /* 0x0000001306069207 */ /* 0x000fc40006000000 */
[----:B------:R-:W-:Y:S02]  /*03b0*/  SEL R4, R4, 0x2, P0 ;  /* 0x0000000204047807 */ /* 0x000fe40000000000 */
[----:B------:R-:W-:Y:S02]  /*03c0*/  SEL R7, R7, 0x2, P4 ;  /* 0x0000000207077807 */ /* 0x000fe40002000000 */
[----:B------:R-:W-:Y:S02]  /*03d0*/  FSETP.GEU.AND P1, PT, R5, R2, PT ;  /* 0x000000020500720b */ /* 0x000fe40003f2e000 */
[----:B------:R-:W-:Y:S02]  /*03e0*/  FSETP.GEU.AND P0, PT, R6, R3, PT ;  /* 0x000000030600720b */ /* 0x000fe40003f0e000 */
[----:B------:R-:W-:Y:S02]  /*03f0*/  SEL R4, R4, 0x3, P1 ;  /* 0x0000000304047807 */ /* 0x000fe40000800000 */
[----:B------:R-:W-:-:S02]  /*0400*/  SEL R7, R7, 0x3, P0 ;  /* 0x0000000307077807 */ /* 0x000fc40000000000 */
[----:B------:R-:W-:Y:S02]  /*0410*/  IADD3 R10, P4, R0, UR6, RZ ;  /* 0x00000006000a7c10 */ /* 0x000fe4000ff9e0ff */
[----:B------:R-:W-:Y:S01]  /*0420*/  @!P3 SEL R2, R2, R5, !P1 ;  /* 0x000000050202b207 */ /* 0x000fe20004800000 */
[----:B------:R-:W-:Y:S01]  /*0430*/  IMAD R7, R7, 0x100, R4 ;  /* 0x0000010007077824 */ /* 0x000fe200078e0204 */
[----:B------:R-:W-:Y:S02]  /*0440*/  @!P2 SEL R3, R3, R6, !P0 ;  /* 0x000000060303a207 */ /* 0x000fe40004000000 */
[----:B------:R-:W-:-:S03]  /*0450*/  LEA.HI.X.SX32 R11, R0, UR7, 0x1, P4 ;  /* 0x00000007000b7c11 */ /* 0x000fc6000a0f0eff */
[----:B------:R-:W-:Y:S04]  /*0460*/  STG.E.64 desc[UR4][R8.64], R2 ;  /* 0x0000000208007986 */ /* 0x000fe8000c101b04 */
[----:B------:R-:W-:Y:S01]  /*0470*/  STG.E.U16 desc[UR4][R10.64], R7 ;  /* 0x000000070a007986 */ /* 0x000fe2000c101504 */
[----:B------:R-:W-:Y:S05]  /*0480*/  EXIT ;  /* 0x000000000000794d */ /* 0x000fea0003800000 */
.L_x_0:
[----:B------:R-:W-:-:S00]  /*0490*/  BRA `(.L_x_0) ;  /* 0xfffffffc00fc7947 */ /* 0x000fc0000383ffff */
[----:B------:R-:W-:-:S00]  /*04a0*/  NOP ;  /* 0x0000000000007918 */ /* 0x000fc00000000000 */
        /* <DEDUP_REMOVED lines=13> */
.L_x_1:


//--------------------- .nv.constant0.triton_poi_fused_max_pool2d_with_indices_76 --------------------------
	.section	.nv.constant0.triton_poi_fused_max_pool2d_with_indices_76,"a",@progbits
	.sectionflags	@""
	.align	4
.nv.constant0.triton_poi_fused_max_pool2d_with_indices_76:
	.zero		556
